//
// Generated by NVIDIA NVVM Compiler
//
// Compiler Build ID: CL-36424714
// Cuda compilation tools, release 13.0, V13.0.88
// Based on NVVM 20.0.0
//

.version 9.0
.target sm_100
.address_size 64

	// .globl	_Z17compute_each_stepP8Vector2fd
.global .align 4 .u32 window_w = 1600;
.global .align 4 .u32 window_h = 900;

.visible .entry _Z17compute_each_stepP8Vector2fd(
	.param .u64 .ptr .align 1 _Z17compute_each_stepP8Vector2fd_param_0,
	.param .f64 _Z17compute_each_stepP8Vector2fd_param_1
)
{
	.reg .pred 	%p<8>;
	.reg .b32 	%r<17>;
	.reg .b32 	%f<18>;
	.reg .b64 	%rd<5>;
	.reg .b64 	%fd<139>;

	ld.param.u64 	%rd2, [_Z17compute_each_stepP8Vector2fd_param_0];
	mov.u32 	%r6, %tid.x;
	mov.u32 	%r7, %ctaid.x;
	mov.u32 	%r8, %ntid.x;
	mad.lo.s32 	%r15, %r7, %r8, %r6;
	setp.gt.s32 	%p1, %r15, 999;
	@%p1 bra 	$L__BB0_5;
	ld.global.u32 	%r9, [window_w];
	cvt.rn.f64.s32 	%fd13, %r9;
	mul.f64 	%fd14, %fd13, 0d3FD0000000000000;
	mul.f64 	%fd15, %fd14, 0d3FE0000000000000;
	cvt.rn.f32.f64 	%f1, %fd15;
	mul.f64 	%fd1, %fd13, 0d3FE0000000000000;
	cvt.f64.f32 	%fd2, %f1;
	ld.global.u32 	%r10, [window_h];
	cvt.rn.f64.s32 	%fd16, %r10;
	mul.f64 	%fd3, %fd16, 0d3FE0000000000000;
	cvta.to.global.u64 	%rd1, %rd2;
$L__BB0_2:
	ld.param.f64 	%fd136, [_Z17compute_each_stepP8Vector2fd_param_1];
	cvt.rn.f64.s32 	%fd17, %r15;
	fma.rn.f64 	%fd4, %fd17, 0d3E7AD7F29ABCAF48, %fd136;
	mul.f64 	%fd5, %fd4, %fd4;
	mul.f64 	%fd6, %fd5, 0d0000000000000000;
	mul.f64 	%fd7, %fd4, 0d0000000000000000;
	mov.b32 	%r16, 0;
	mov.f64 	%fd137, %fd4;
	mov.f64 	%fd138, %fd4;
$L__BB0_3:
	mul.f64 	%fd18, %fd138, %fd138;
	mul.f64 	%fd19, %fd137, %fd137;
	mul.f64 	%fd20, %fd138, %fd137;
	mul.f64 	%fd21, %fd4, %fd138;
	mul.f64 	%fd22, %fd4, %fd137;
	fma.rn.f64 	%fd23, %fd19, 0d0000000000000000, %fd18;
	add.f64 	%fd24, %fd6, %fd23;
	fma.rn.f64 	%fd25, %fd20, 0d0000000000000000, %fd24;
	sub.f64 	%fd26, %fd25, %fd21;
	add.f64 	%fd27, %fd22, %fd26;
	sub.f64 	%fd28, %fd27, %fd138;
	fma.rn.f64 	%fd29, %fd137, 0d0000000000000000, %fd28;
	add.f64 	%fd30, %fd7, %fd29;
	mul.f64 	%fd31, %fd18, 0d0000000000000000;
	sub.f64 	%fd32, %fd31, %fd19;
	sub.f64 	%fd33, %fd32, %fd5;
	sub.f64 	%fd34, %fd33, %fd20;
	sub.f64 	%fd35, %fd34, %fd21;
	sub.f64 	%fd36, %fd35, %fd22;
	fma.rn.f64 	%fd37, %fd138, 0d0000000000000000, %fd36;
	sub.f64 	%fd38, %fd37, %fd137;
	add.f64 	%fd39, %fd7, %fd38;
	cvt.rn.f32.f64 	%f2, %fd30;
	cvt.f64.f32 	%fd40, %f2;
	fma.rn.f64 	%fd41, %fd40, %fd2, %fd1;
	cvt.rn.f32.f64 	%f3, %fd41;
	cvt.rn.f32.f64 	%f4, %fd39;
	cvt.f64.f32 	%fd42, %f4;
	fma.rn.f64 	%fd43, %fd42, %fd2, %fd3;
	cvt.rn.f32.f64 	%f5, %fd43;
	cvt.f64.f32 	%fd44, %f3;
	cvt.f64.f32 	%fd45, %f5;
	setp.lt.u32 	%p2, %r16, 100;
	selp.f64 	%fd46, 0d47EFFFFFE0000000, %fd45, %p2;
	selp.f64 	%fd47, 0d47EFFFFFE0000000, %fd44, %p2;
	mad.lo.s32 	%r12, %r15, 800, %r16;
	mul.wide.s32 	%rd3, %r12, 16;
	add.s64 	%rd4, %rd1, %rd3;
	st.global.f64 	[%rd4], %fd47;
	st.global.f64 	[%rd4+8], %fd46;
	mul.f64 	%fd48, %fd30, %fd30;
	mul.f64 	%fd49, %fd39, %fd39;
	mul.f64 	%fd50, %fd30, %fd39;
	mul.f64 	%fd51, %fd4, %fd30;
	mul.f64 	%fd52, %fd4, %fd39;
	fma.rn.f64 	%fd53, %fd49, 0d0000000000000000, %fd48;
	add.f64 	%fd54, %fd6, %fd53;
	fma.rn.f64 	%fd55, %fd50, 0d0000000000000000, %fd54;
	sub.f64 	%fd56, %fd55, %fd51;
	add.f64 	%fd57, %fd52, %fd56;
	sub.f64 	%fd58, %fd57, %fd30;
	fma.rn.f64 	%fd59, %fd39, 0d0000000000000000, %fd58;
	add.f64 	%fd60, %fd7, %fd59;
	mul.f64 	%fd61, %fd48, 0d0000000000000000;
	sub.f64 	%fd62, %fd61, %fd49;
	sub.f64 	%fd63, %fd62, %fd5;
	sub.f64 	%fd64, %fd63, %fd50;
	sub.f64 	%fd65, %fd64, %fd51;
	sub.f64 	%fd66, %fd65, %fd52;
	fma.rn.f64 	%fd67, %fd30, 0d0000000000000000, %fd66;
	sub.f64 	%fd68, %fd67, %fd39;
	add.f64 	%fd69, %fd7, %fd68;
	cvt.rn.f32.f64 	%f6, %fd60;
	cvt.f64.f32 	%fd70, %f6;
	fma.rn.f64 	%fd71, %fd70, %fd2, %fd1;
	cvt.rn.f32.f64 	%f7, %fd71;
	cvt.rn.f32.f64 	%f8, %fd69;
	cvt.f64.f32 	%fd72, %f8;
	fma.rn.f64 	%fd73, %fd72, %fd2, %fd3;
	cvt.rn.f32.f64 	%f9, %fd73;
	cvt.f64.f32 	%fd74, %f7;
	cvt.f64.f32 	%fd75, %f9;
	setp.lt.u32 	%p3, %r16, 99;
	selp.f64 	%fd76, 0d47EFFFFFE0000000, %fd75, %p3;
	selp.f64 	%fd77, 0d47EFFFFFE0000000, %fd74, %p3;
	st.global.f64 	[%rd4+16], %fd77;
	st.global.f64 	[%rd4+24], %fd76;
	mul.f64 	%fd78, %fd60, %fd60;
	mul.f64 	%fd79, %fd69, %fd69;
	mul.f64 	%fd80, %fd60, %fd69;
	mul.f64 	%fd81, %fd4, %fd60;
	mul.f64 	%fd82, %fd4, %fd69;
	fma.rn.f64 	%fd83, %fd79, 0d0000000000000000, %fd78;
	add.f64 	%fd84, %fd6, %fd83;
	fma.rn.f64 	%fd85, %fd80, 0d0000000000000000, %fd84;
	sub.f64 	%fd86, %fd85, %fd81;
	add.f64 	%fd87, %fd82, %fd86;
	sub.f64 	%fd88, %fd87, %fd60;
	fma.rn.f64 	%fd89, %fd69, 0d0000000000000000, %fd88;
	add.f64 	%fd90, %fd7, %fd89;
	mul.f64 	%fd91, %fd78, 0d0000000000000000;
	sub.f64 	%fd92, %fd91, %fd79;
	sub.f64 	%fd93, %fd92, %fd5;
	sub.f64 	%fd94, %fd93, %fd80;
	sub.f64 	%fd95, %fd94, %fd81;
	sub.f64 	%fd96, %fd95, %fd82;
	fma.rn.f64 	%fd97, %fd60, 0d0000000000000000, %fd96;
	sub.f64 	%fd98, %fd97, %fd69;
	add.f64 	%fd99, %fd7, %fd98;
	cvt.rn.f32.f64 	%f10, %fd90;
	cvt.f64.f32 	%fd100, %f10;
	fma.rn.f64 	%fd101, %fd100, %fd2, %fd1;
	cvt.rn.f32.f64 	%f11, %fd101;
	cvt.rn.f32.f64 	%f12, %fd99;
	cvt.f64.f32 	%fd102, %f12;
	fma.rn.f64 	%fd103, %fd102, %fd2, %fd3;
	cvt.rn.f32.f64 	%f13, %fd103;
	cvt.f64.f32 	%fd104, %f11;
	cvt.f64.f32 	%fd105, %f13;
	setp.lt.u32 	%p4, %r16, 98;
	selp.f64 	%fd106, 0d47EFFFFFE0000000, %fd105, %p4;
	selp.f64 	%fd107, 0d47EFFFFFE0000000, %fd104, %p4;
	st.global.f64 	[%rd4+32], %fd107;
	st.global.f64 	[%rd4+40], %fd106;
	mul.f64 	%fd108, %fd90, %fd90;
	mul.f64 	%fd109, %fd99, %fd99;
	mul.f64 	%fd110, %fd90, %fd99;
	mul.f64 	%fd111, %fd4, %fd90;
	mul.f64 	%fd112, %fd4, %fd99;
	fma.rn.f64 	%fd113, %fd109, 0d0000000000000000, %fd108;
	add.f64 	%fd114, %fd6, %fd113;
	fma.rn.f64 	%fd115, %fd110, 0d0000000000000000, %fd114;
	sub.f64 	%fd116, %fd115, %fd111;
	add.f64 	%fd117, %fd112, %fd116;
	sub.f64 	%fd118, %fd117, %fd90;
	fma.rn.f64 	%fd119, %fd99, 0d0000000000000000, %fd118;
	add.f64 	%fd138, %fd7, %fd119;
	mul.f64 	%fd120, %fd108, 0d0000000000000000;
	sub.f64 	%fd121, %fd120, %fd109;
	sub.f64 	%fd122, %fd121, %fd5;
	sub.f64 	%fd123, %fd122, %fd110;
	sub.f64 	%fd124, %fd123, %fd111;
	sub.f64 	%fd125, %fd124, %fd112;
	fma.rn.f64 	%fd126, %fd90, 0d0000000000000000, %fd125;
	sub.f64 	%fd127, %fd126, %fd99;
	add.f64 	%fd137, %fd7, %fd127;
	cvt.rn.f32.f64 	%f14, %fd138;
	cvt.f64.f32 	%fd128, %f14;
	fma.rn.f64 	%fd129, %fd128, %fd2, %fd1;
	cvt.rn.f32.f64 	%f15, %fd129;
	cvt.rn.f32.f64 	%f16, %fd137;
	cvt.f64.f32 	%fd130, %f16;
	fma.rn.f64 	%fd131, %fd130, %fd2, %fd3;
	cvt.rn.f32.f64 	%f17, %fd131;
	cvt.f64.f32 	%fd132, %f15;
	cvt.f64.f32 	%fd133, %f17;
	setp.lt.u32 	%p5, %r16, 97;
	selp.f64 	%fd134, 0d47EFFFFFE0000000, %fd133, %p5;
	selp.f64 	%fd135, 0d47EFFFFFE0000000, %fd132, %p5;
	st.global.f64 	[%rd4+48], %fd135;
	st.global.f64 	[%rd4+56], %fd134;
	add.s32 	%r16, %r16, 4;
	setp.ne.s32 	%p6, %r16, 800;
	@%p6 bra 	$L__BB0_3;
	mov.u32 	%r14, %nctaid.x;
	mad.lo.s32 	%r15, %r8, %r14, %r15;
	setp.lt.s32 	%p7, %r15, 1000;
	@%p7 bra 	$L__BB0_2;
$L__BB0_5:
	ret;

}
	// .globl	_Z12run_equationP6VertexPd
.visible .entry _Z12run_equationP6VertexPd(
	.param .u64 .ptr .align 1 _Z12run_equationP6VertexPd_param_0,
	.param .u64 .ptr .align 1 _Z12run_equationP6VertexPd_param_1
)
{
	.reg .pred 	%p<3>;
	.reg .b32 	%r<16>;
	.reg .b32 	%f<10>;
	.reg .b64 	%rd<9>;
	.reg .b64 	%fd<109>;

	mov.u32 	%r7, %tid.x;
	mov.u32 	%r8, %ctaid.x;
	mov.u32 	%r9, %ntid.x;
	mad.lo.s32 	%r1, %r8, %r9, %r7;
	setp.gt.s32 	%p1, %r1, 1199;
	@%p1 bra 	$L__BB1_3;
	mad.lo.s32 	%r11, %r1, 500, -300000;
	cvt.rn.f64.s32 	%fd9, %r11;
	mul.f64 	%fd1, %fd9, 0d3EE4F8B588E368F1;
	ld.global.u32 	%r12, [window_w];
	cvt.rn.f64.s32 	%fd10, %r12;
	mul.f64 	%fd11, %fd10, 0d3FD0000000000000;
	mul.f64 	%fd12, %fd11, 0d3FE0000000000000;
	cvt.rn.f32.f64 	%f1, %fd12;
	mul.f64 	%fd2, %fd10, 0d3FE0000000000000;
	cvt.f64.f32 	%fd3, %f1;
	ld.global.u32 	%r13, [window_h];
	cvt.rn.f64.s32 	%fd13, %r13;
	mul.f64 	%fd4, %fd13, 0d3FE0000000000000;
	mul.lo.s32 	%r14, %r1, 25000;
	mov.b32 	%r15, 0;
	mov.f64 	%fd107, %fd1;
	mov.f64 	%fd108, %fd1;
$L__BB1_2:
	ld.param.u64 	%rd8, [_Z12run_equationP6VertexPd_param_1];
	ld.param.u64 	%rd7, [_Z12run_equationP6VertexPd_param_0];
	mul.wide.s32 	%rd3, %r14, 32;
	cvta.to.global.u64 	%rd4, %rd7;
	add.s64 	%rd5, %rd4, %rd3;
	mul.f64 	%fd14, %fd108, %fd108;
	mul.f64 	%fd15, %fd107, %fd107;
	mul.f64 	%fd16, %fd108, %fd107;
	mul.f64 	%fd17, %fd1, %fd108;
	mul.f64 	%fd18, %fd1, %fd107;
	cvta.to.global.u64 	%rd6, %rd8;
	ld.global.f64 	%fd19, [%rd6];
	ld.global.f64 	%fd20, [%rd6+8];
	mul.f64 	%fd21, %fd15, %fd20;
	fma.rn.f64 	%fd22, %fd14, %fd19, %fd21;
	ld.global.f64 	%fd23, [%rd6+16];
	mul.f64 	%fd24, %fd1, %fd1;
	fma.rn.f64 	%fd25, %fd24, %fd23, %fd22;
	ld.global.f64 	%fd26, [%rd6+24];
	fma.rn.f64 	%fd27, %fd16, %fd26, %fd25;
	ld.global.f64 	%fd28, [%rd6+32];
	fma.rn.f64 	%fd29, %fd17, %fd28, %fd27;
	ld.global.f64 	%fd30, [%rd6+40];
	fma.rn.f64 	%fd31, %fd18, %fd30, %fd29;
	ld.global.f64 	%fd32, [%rd6+48];
	fma.rn.f64 	%fd33, %fd108, %fd32, %fd31;
	ld.global.f64 	%fd34, [%rd6+56];
	fma.rn.f64 	%fd35, %fd107, %fd34, %fd33;
	ld.global.f64 	%fd36, [%rd6+64];
	fma.rn.f64 	%fd37, %fd1, %fd36, %fd35;
	ld.global.f64 	%fd38, [%rd6+72];
	ld.global.f64 	%fd39, [%rd6+80];
	mul.f64 	%fd40, %fd15, %fd39;
	fma.rn.f64 	%fd41, %fd14, %fd38, %fd40;
	ld.global.f64 	%fd42, [%rd6+88];
	fma.rn.f64 	%fd43, %fd24, %fd42, %fd41;
	ld.global.f64 	%fd44, [%rd6+96];
	fma.rn.f64 	%fd45, %fd16, %fd44, %fd43;
	ld.global.f64 	%fd46, [%rd6+104];
	fma.rn.f64 	%fd47, %fd17, %fd46, %fd45;
	ld.global.f64 	%fd48, [%rd6+112];
	fma.rn.f64 	%fd49, %fd18, %fd48, %fd47;
	ld.global.f64 	%fd50, [%rd6+120];
	fma.rn.f64 	%fd51, %fd108, %fd50, %fd49;
	ld.global.f64 	%fd52, [%rd6+128];
	fma.rn.f64 	%fd53, %fd107, %fd52, %fd51;
	ld.global.f64 	%fd54, [%rd6+136];
	fma.rn.f64 	%fd55, %fd1, %fd54, %fd53;
	cvt.rn.f32.f64 	%f2, %fd108;
	cvt.f64.f32 	%fd56, %f2;
	fma.rn.f64 	%fd57, %fd56, %fd3, %fd2;
	cvt.rn.f32.f64 	%f3, %fd57;
	cvt.rn.f32.f64 	%f4, %fd107;
	cvt.f64.f32 	%fd58, %f4;
	fma.rn.f64 	%fd59, %fd58, %fd3, %fd4;
	cvt.rn.f32.f64 	%f5, %fd59;
	cvt.f64.f32 	%fd60, %f3;
	cvt.f64.f32 	%fd61, %f5;
	st.global.f64 	[%rd5], %fd60;
	st.global.f64 	[%rd5+8], %fd61;
	mul.f64 	%fd62, %fd37, %fd37;
	mul.f64 	%fd63, %fd55, %fd55;
	mul.f64 	%fd64, %fd37, %fd55;
	mul.f64 	%fd65, %fd1, %fd37;
	mul.f64 	%fd66, %fd1, %fd55;
	ld.global.f64 	%fd67, [%rd6];
	ld.global.f64 	%fd68, [%rd6+8];
	mul.f64 	%fd69, %fd63, %fd68;
	fma.rn.f64 	%fd70, %fd62, %fd67, %fd69;
	ld.global.f64 	%fd71, [%rd6+16];
	fma.rn.f64 	%fd72, %fd24, %fd71, %fd70;
	ld.global.f64 	%fd73, [%rd6+24];
	fma.rn.f64 	%fd74, %fd64, %fd73, %fd72;
	ld.global.f64 	%fd75, [%rd6+32];
	fma.rn.f64 	%fd76, %fd65, %fd75, %fd74;
	ld.global.f64 	%fd77, [%rd6+40];
	fma.rn.f64 	%fd78, %fd66, %fd77, %fd76;
	ld.global.f64 	%fd79, [%rd6+48];
	fma.rn.f64 	%fd80, %fd37, %fd79, %fd78;
	ld.global.f64 	%fd81, [%rd6+56];
	fma.rn.f64 	%fd82, %fd55, %fd81, %fd80;
	ld.global.f64 	%fd83, [%rd6+64];
	fma.rn.f64 	%fd108, %fd1, %fd83, %fd82;
	ld.global.f64 	%fd84, [%rd6+72];
	ld.global.f64 	%fd85, [%rd6+80];
	mul.f64 	%fd86, %fd63, %fd85;
	fma.rn.f64 	%fd87, %fd62, %fd84, %fd86;
	ld.global.f64 	%fd88, [%rd6+88];
	fma.rn.f64 	%fd89, %fd24, %fd88, %fd87;
	ld.global.f64 	%fd90, [%rd6+96];
	fma.rn.f64 	%fd91, %fd64, %fd90, %fd89;
	ld.global.f64 	%fd92, [%rd6+104];
	fma.rn.f64 	%fd93, %fd65, %fd92, %fd91;
	ld.global.f64 	%fd94, [%rd6+112];
	fma.rn.f64 	%fd95, %fd66, %fd94, %fd93;
	ld.global.f64 	%fd96, [%rd6+120];
	fma.rn.f64 	%fd97, %fd37, %fd96, %fd95;
	ld.global.f64 	%fd98, [%rd6+128];
	fma.rn.f64 	%fd99, %fd55, %fd98, %fd97;
	ld.global.f64 	%fd100, [%rd6+136];
	fma.rn.f64 	%fd107, %fd1, %fd100, %fd99;
	cvt.rn.f32.f64 	%f6, %fd37;
	cvt.f64.f32 	%fd101, %f6;
	fma.rn.f64 	%fd102, %fd101, %fd3, %fd2;
	cvt.rn.f32.f64 	%f7, %fd102;
	cvt.rn.f32.f64 	%f8, %fd55;
	cvt.f64.f32 	%fd103, %f8;
	fma.rn.f64 	%fd104, %fd103, %fd3, %fd4;
	cvt.rn.f32.f64 	%f9, %fd104;
	cvt.f64.f32 	%fd105, %f7;
	cvt.f64.f32 	%fd106, %f9;
	st.global.f64 	[%rd5+32], %fd105;
	st.global.f64 	[%rd5+40], %fd106;
	add.s32 	%r15, %r15, 2;
	add.s32 	%r14, %r14, 2;
	setp.ne.s32 	%p2, %r15, 25000;
	@%p2 bra 	$L__BB1_2;
$L__BB1_3:
	ret;

}


// ===== COMPILED SASS (sm_100) =====

	.target	sm_100

	.elftype	@"ET_EXEC"


//--------------------- .note.nv.tkinfo           --------------------------
	.section	.note.nv.tkinfo,"",@"SHT_NOTE"
	.sectionflags	@"SHF_NOTE_NV_TKINFO"
	.tkinfo
        /*0018*/ 	.word	0x00000002
        /*0030*/ 	.string	""
        /*0030*/ 	.string	"ptxas"
        /*0030*/ 	.string	"Cuda compilation tools, release 13.0, V13.0.88"
        /*0030*/ 	.string	"Build cuda_13.0.r13.0/compiler.36424714_0"
        /*0030*/ 	.string	"-arch sm_100 -m 64 "



//--------------------- .note.nv.cuinfo           --------------------------
	.section	.note.nv.cuinfo,"",@"SHT_NOTE"
	.sectionflags	@"SHF_NOTE_NV_CUINFO"
        /*0018*/ 	.short	0x0002
        /*001a*/ 	.short	0x0064
        /*001c*/ 	.short	0x0082
	.zero		2


//--------------------- .nv.info                  --------------------------
	.section	.nv.info,"",@"SHT_CUDA_INFO"
	.align	4


	//----- nvinfo : EIATTR_REGCOUNT
	.align		4
        /*0000*/ 	.byte	0x04, 0x2f
        /*0002*/ 	.short	(.L_3 - .L_2)
	.align		4
.L_2:
        /*0004*/ 	.word	index@(_Z17compute_each_stepP8Vector2fd)
        /*0008*/ 	.word	0x00000020


	//----- nvinfo : EIATTR_FRAME_SIZE
	.align		4
.L_3:
        /*000c*/ 	.byte	0x04, 0x11
        /*000e*/ 	.short	(.L_5 - .L_4)
	.align		4
.L_4:
        /*0010*/ 	.word	index@(_Z17compute_each_stepP8Vector2fd)
        /*0014*/ 	.word	0x00000000


	//----- nvinfo : EIATTR_REGCOUNT
	.align		4
.L_5:
        /*0018*/ 	.byte	0x04, 0x2f
        /*001a*/ 	.short	(.L_7 - .L_6)
	.align		4
.L_6:
        /*001c*/ 	.word	index@(_Z12run_equationP6VertexPd)
        /*0020*/ 	.word	0x00000020


	//----- nvinfo : EIATTR_FRAME_SIZE
	.align		4
.L_7:
        /*0024*/ 	.byte	0x04, 0x11
        /*0026*/ 	.short	(.L_9 - .L_8)
	.align		4
.L_8:
        /*0028*/ 	.word	index@(_Z12run_equationP6VertexPd)
        /*002c*/ 	.word	0x00000000


	//----- nvinfo : EIATTR_MIN_STACK_SIZE
	.align		4
.L_9:
        /*0030*/ 	.byte	0x04, 0x12
        /*0032*/ 	.short	(.L_11 - .L_10)
	.align		4
.L_10:
        /*0034*/ 	.word	index@(_Z12run_equationP6VertexPd)
        /*0038*/ 	.word	0x00000000


	//----- nvinfo : EIATTR_MIN_STACK_SIZE
	.align		4
.L_11:
        /*003c*/ 	.byte	0x04, 0x12
        /*003e*/ 	.short	(.L_13 - .L_12)
	.align		4
.L_12:
        /*0040*/ 	.word	index@(_Z17compute_each_stepP8Vector2fd)
        /*0044*/ 	.word	0x00000000
.L_13:


//--------------------- .nv.compat                --------------------------
	.section	.nv.compat,"",@"SHT_CUDA_COMPAT_INFO"
	.align	4
        /*0000*/ 	.byte	0x02, 0x09, 0x00, 0x00, 0x02, 0x02, 0x01, 0x00, 0x02, 0x05, 0x05, 0x00, 0x03, 0x07, 0x01, 0x01
        /*0010*/ 	.byte	0x02, 0x03, 0x00, 0x00, 0x02, 0x06, 0x01, 0x00, 0x04, 0x0b, 0x08, 0x00, 0x01, 0x00, 0x00, 0x00
        /*0020*/ 	.byte	0x00, 0x00, 0x00, 0x00


//--------------------- .nv.info._Z12run_equationP6VertexPd --------------------------
	.section	.nv.info._Z12run_equationP6VertexPd,"",@"SHT_CUDA_INFO"
	.sectionflags	@""
	.align	4


	//----- nvinfo : EIATTR_CUDA_API_VERSION
	.align		4
        /*0000*/ 	.byte	0x04, 0x37
        /*0002*/ 	.short	(.L_15 - .L_14)
.L_14:
        /*0004*/ 	.word	0x00000082


	//----- nvinfo : EIATTR_KPARAM_INFO
	.align		4
.L_15:
        /*0008*/ 	.byte	0x04, 0x17
        /*000a*/ 	.short	(.L_17 - .L_16)
.L_16:
        /*000c*/ 	.word	0x00000000
        /*0010*/ 	.short	0x0001
        /*0012*/ 	.short	0x0008
        /*0014*/ 	.byte	0x00, 0xf5, 0x21, 0x00


	//----- nvinfo : EIATTR_KPARAM_INFO
	.align		4
.L_17:
        /*0018*/ 	.byte	0x04, 0x17
        /*001a*/ 	.short	(.L_19 - .L_18)
.L_18:
        /*001c*/ 	.word	0x00000000
        /*0020*/ 	.short	0x0000
        /*0022*/ 	.short	0x0000
        /*0024*/ 	.byte	0x00, 0xf5, 0x21, 0x00


	//----- nvinfo : EIATTR_SPARSE_MMA_MASK
	.align		4
.L_19:
        /*0028*/ 	.byte	0x03, 0x50
        /*002a*/ 	.short	0x0000


	//----- nvinfo : EIATTR_MAXREG_COUNT
	.align		4
        /*002c*/ 	.byte	0x03, 0x1b
        /*002e*/ 	.short	0x00ff


	//----- nvinfo : EIATTR_MERCURY_ISA_VERSION
	.align		4
        /*0030*/ 	.byte	0x03, 0x5f
        /*0032*/ 	.short	0x0101


	//----- nvinfo : EIATTR_VRC_CTA_INIT_COUNT
	.align		4
        /*0034*/ 	.byte	0x02, 0x4a
	.zero		1
	.zero		1


	//----- nvinfo : EIATTR_EXIT_INSTR_OFFSETS
	.align		4
        /*0038*/ 	.byte	0x04, 0x1c
        /*003a*/ 	.short	(.L_21 - .L_20)


	//   ....[0]....
.L_20:
        /*003c*/ 	.word	0x00000060


	//   ....[1]....
        /*0040*/ 	.word	0x00000920


	//----- nvinfo : EIATTR_CBANK_PARAM_SIZE
	.align		4
.L_21:
        /*0044*/ 	.byte	0x03, 0x19
        /*0046*/ 	.short	0x0010


	//----- nvinfo : EIATTR_PARAM_CBANK
	.align		4
        /*0048*/ 	.byte	0x04, 0x0a
        /*004a*/ 	.short	(.L_23 - .L_22)
	.align		4
.L_22:
        /*004c*/ 	.word	index@(.nv.constant0._Z12run_equationP6VertexPd)
        /*0050*/ 	.short	0x0380
        /*0052*/ 	.short	0x0010


	//----- nvinfo : EIATTR_SW_WAR
	.align		4
.L_23:
        /*0054*/ 	.byte	0x04, 0x36
        /*0056*/ 	.short	(.L_25 - .L_24)
.L_24:
        /*0058*/ 	.word	0x00000008
.L_25:


//--------------------- .nv.info._Z17compute_each_stepP8Vector2fd --------------------------
	.section	.nv.info._Z17compute_each_stepP8Vector2fd,"",@"SHT_CUDA_INFO"
	.sectionflags	@""
	.align	4


	//----- nvinfo : EIATTR_CUDA_API_VERSION
	.align		4
        /*0000*/ 	.byte	0x04, 0x37
        /*0002*/ 	.short	(.L_27 - .L_26)
.L_26:
        /*0004*/ 	.word	0x00000082


	//----- nvinfo : EIATTR_KPARAM_INFO
	.align		4
.L_27:
        /*0008*/ 	.byte	0x04, 0x17
        /*000a*/ 	.short	(.L_29 - .L_28)
.L_28:
        /*000c*/ 	.word	0x00000000
        /*0010*/ 	.short	0x0001
        /*0012*/ 	.short	0x0008
        /*0014*/ 	.byte	0x00, 0xf0, 0x21, 0x00


	//----- nvinfo : EIATTR_KPARAM_INFO
	.align		4
.L_29:
        /*0018*/ 	.byte	0x04, 0x17
        /*001a*/ 	.short	(.L_31 - .L_30)
.L_30:
        /*001c*/ 	.word	0x00000000
        /*0020*/ 	.short	0x0000
        /*0022*/ 	.short	0x0000
        /*0024*/ 	.byte	0x00, 0xf5, 0x21, 0x00


	//----- nvinfo : EIATTR_SPARSE_MMA_MASK
	.align		4
.L_31:
        /*0028*/ 	.byte	0x03, 0x50
        /*002a*/ 	.short	0x0000


	//----- nvinfo : EIATTR_MAXREG_COUNT
	.align		4
        /*002c*/ 	.byte	0x03, 0x1b
        /*002e*/ 	.short	0x00ff


	//----- nvinfo : EIATTR_MERCURY_ISA_VERSION
	.align		4
        /*0030*/ 	.byte	0x03, 0x5f
        /*0032*/ 	.short	0x0101


	//----- nvinfo : EIATTR_VRC_CTA_INIT_COUNT
	.align		4
        /*0034*/ 	.byte	0x02, 0x4a
	.zero		1
	.zero		1


	//----- nvinfo : EIATTR_EXIT_INSTR_OFFSETS
	.align		4
        /*0038*/ 	.byte	0x04, 0x1c
        /*003a*/ 	.short	(.L_33 - .L_32)


	//   ....[0]....
.L_32:
        /*003c*/ 	.word	0x00000060


	//   ....[1]....
        /*0040*/ 	.word	0x00000b90


	//----- nvinfo : EIATTR_CRS_STACK_SIZE
	.align		4
.L_33:
        /*0044*/ 	.byte	0x04, 0x1e
        /*0046*/ 	.short	(.L_35 - .L_34)
.L_34:
        /*0048*/ 	.word	0x00000000


	//----- nvinfo : EIATTR_CBANK_PARAM_SIZE
	.align		4
.L_35:
        /*004c*/ 	.byte	0x03, 0x19
        /*004e*/ 	.short	0x0010


	//----- nvinfo : EIATTR_PARAM_CBANK
	.align		4
        /*0050*/ 	.byte	0x04, 0x0a
        /*0052*/ 	.short	(.L_37 - .L_36)
	.align		4
.L_36:
        /*0054*/ 	.word	index@(.nv.constant0._Z17compute_each_stepP8Vector2fd)
        /*0058*/ 	.short	0x0380
        /*005a*/ 	.short	0x0010


	//----- nvinfo : EIATTR_SW_WAR
	.align		4
.L_37:
        /*005c*/ 	.byte	0x04, 0x36
        /*005e*/ 	.short	(.L_39 - .L_38)
.L_38:
        /*0060*/ 	.word	0x00000008
.L_39:


//--------------------- .nv.callgraph             --------------------------
	.section	.nv.callgraph,"",@"SHT_CUDA_CALLGRAPH"
	.align	4
	.sectionentsize	8
	.align		4
        /*0000*/ 	.word	0x00000000
	.align		4
        /*0004*/ 	.word	0xffffffff
	.align		4
        /*0008*/ 	.word	0x00000000
	.align		4
        /*000c*/ 	.word	0xfffffffe
	.align		4
        /*0010*/ 	.word	0x00000000
	.align		4
        /*0014*/ 	.word	0xfffffffd
	.align		4
        /*0018*/ 	.word	0x00000000
	.align		4
        /*001c*/ 	.word	0xfffffffc


//--------------------- .nv.constant4             --------------------------
	.section	.nv.constant4,"a",@progbits
	.align	8
	.align		8
.nv.constant4:
        /*0000*/ 	.dword	window_w
	.align		8
        /*0008*/ 	.dword	window_h


//--------------------- .text._Z12run_equationP6VertexPd --------------------------
	.section	.text._Z12run_equationP6VertexPd,"ax",@progbits
	.align	128
        .global         _Z12run_equationP6VertexPd
        .type           _Z12run_equationP6VertexPd,@function
        .size           _Z12run_equationP6VertexPd,(.L_x_5 - _Z12run_equationP6VertexPd)
        .other          _Z12run_equationP6VertexPd,@"STO_CUDA_ENTRY STV_DEFAULT"
_Z12run_equationP6VertexPd:
.text._Z12run_equationP6VertexPd:
[----:B------:R-:W-:Y:S01]  /*0000*/  LDC R1, c[0x0][0x37c] ;  /* 0x0000df00ff017b82 */ /* 0x000fe20000000800 */
[----:B------:R-:W0:Y:S07]  /*0010*/  S2R R0, SR_TID.X ;  /* 0x0000000000007919 */ /* 0x000e2e0000002100 */
[----:B------:R-:W0:Y:S08]  /*0020*/  S2UR UR4, SR_CTAID.X ;  /* 0x00000000000479c3 */ /* 0x000e300000002500 */
[----:B------:R-:W0:Y:S02]  /*0030*/  LDC R3, c[0x0][0x360] ;  /* 0x0000d800ff037b82 */ /* 0x000e240000000800 */
[----:B0-----:R-:W-:-:S05]  /*0040*/  IMAD R0, R3, UR4, R0 ;  /* 0x0000000403007c24 */ /* 0x001fca000f8e0200 */
[----:B------:R-:W-:-:S13]  /*0050*/  ISETP.GT.AND P0, PT, R0, 0x4af, PT ;  /* 0x000004af0000780c */ /* 0x000fda0003f04270 */
[----:B------:R-:W-:Y:S05]  /*0060*/  @P0 EXIT ;  /* 0x000000000000094d */ /* 0x000fea0003800000 */
[----:B------:R-:W0:Y:S01]  /*0070*/  LDC.64 R2, c[0x4][RZ] ;  /* 0x01000000ff027b82 */ /* 0x000e220000000a00 */
[----:B------:R-:W0:Y:S07]  /*0080*/  LDCU.64 UR6, c[0x0][0x358] ;  /* 0x00006b00ff0677ac */ /* 0x000e2e0008000a00 */
[----:B------:R-:W1:Y:S01]  /*0090*/  LDC.64 R12, c[0x4][0x8] ;  /* 0x01000200ff0c7b82 */ /* 0x000e620000000a00 */
[----:B0-----:R-:W2:Y:S04]  /*00a0*/  LDG.E R2, desc[UR6][R2.64] ;  /* 0x0000000602027981 */ /* 0x001ea8000c1e1900 */
[----:B-1----:R0:W3:Y:S01]  /*00b0*/  LDG.E R14, desc[UR6][R12.64] ;  /* 0x000000060c0e7981 */ /* 0x0020e2000c1e1900 */
[----:B------:R-:W-:Y:S01]  /*00c0*/  HFMA2 R9, -RZ, RZ, 0, 2.98023223876953125e-05 ;  /* 0x000001f4ff097431 */ /* 0x000fe200000001ff */
[----:B------:R-:W-:Y:S01]  /*00d0*/  UMOV UR4, 0x88e368f1 ;  /* 0x88e368f100047882 */ /* 0x000fe20000000000 */
[----:B------:R-:W-:-:S03]  /*00e0*/  UMOV UR5, 0x3ee4f8b5 ;  /* 0x3ee4f8b500057882 */ /* 0x000fc60000000000 */
[C---:B------:R-:W-:Y:S02]  /*00f0*/  IMAD R16, R0.reuse, R9, -0x493e0 ;  /* 0xfffb6c2000107424 */ /* 0x040fe400078e0209 */
[----:B------:R-:W-:Y:S02]  /*0100*/  IMAD R0, R0, 0x61a8, RZ ;  /* 0x000061a800007824 */ /* 0x000fe400078e02ff */
[----:B------:R-:W1:Y:S02]  /*0110*/  I2F.F64 R8, R16 ;  /* 0x0000001000087312 */ /* 0x000e640000201c00 */
[----:B-1----:R-:W-:Y:S01]  /*0120*/  DMUL R8, R8, UR4 ;  /* 0x0000000408087c28 */ /* 0x002fe20008000000 */
[----:B------:R-:W-:-:S09]  /*0130*/  UMOV UR4, URZ ;  /* 0x000000ff00047c82 */ /* 0x000fd20008000000 */
[-C--:B------:R-:W-:Y:S02]  /*0140*/  MOV R28, R8.reuse ;  /* 0x00000008001c7202 */ /* 0x080fe40000000f00 */
[-C--:B------:R-:W-:Y:S02]  /*0150*/  MOV R29, R9.reuse ;  /* 0x00000009001d7202 */ /* 0x080fe40000000f00 */
[----:B0-----:R-:W-:Y:S02]  /*0160*/  MOV R12, R8 ;  /* 0x00000008000c7202 */ /* 0x001fe40000000f00 */
[----:B------:R-:W-:Y:S01]  /*0170*/  MOV R13, R9 ;  /* 0x00000009000d7202 */ /* 0x000fe20000000f00 */
[----:B--2---:R-:W0:Y:S08]  /*0180*/  I2F.F64 R4, R2 ;  /* 0x0000000200047312 */ /* 0x004e300000201c00 */
[----:B---3--:R-:W1:Y:S01]  /*0190*/  I2F.F64 R14, R14 ;  /* 0x0000000e000e7312 */ /* 0x008e620000201c00 */
[----:B0-----:R-:W-:-:S02]  /*01a0*/  DMUL R6, R4, 0.25 ;  /* 0x3fd0000004067828 */ /* 0x001fc40000000000 */
[----:B------:R-:W-:-:S06]  /*01b0*/  DMUL R4, R4, 0.5 ;  /* 0x3fe0000004047828 */ /* 0x000fcc0000000000 */
[----:B------:R-:W-:Y:S02]  /*01c0*/  DMUL R10, R6, 0.5 ;  /* 0x3fe00000060a7828 */ /* 0x000fe40000000000 */
[----:B-1----:R-:W-:-:S04]  /*01d0*/  DMUL R2, R14, 0.5 ;  /* 0x3fe000000e027828 */ /* 0x002fc80000000000 */
[----:B------:R-:W0:Y:S08]  /*01e0*/  F2F.F32.F64 R6, R10 ;  /* 0x0000000a00067310 */ /* 0x000e300000301000 */
[----:B0-----:R-:W0:Y:S02]  /*01f0*/  F2F.F64.F32 R6, R6 ;  /* 0x0000000600067310 */ /* 0x001e240000201800 */
.L_x_0:
[----:B------:R-:W1:Y:S02]  /*0200*/  LDC.64 R10, c[0x0][0x388] ;  /* 0x0000e200ff0a7b82 */ /* 0x000e640000000a00 */
[----:B-1----:R-:W2:Y:S04]  /*0210*/  LDG.E.64 R24, desc[UR6][R10.64+0x8] ;  /* 0x000008060a187981 */ /* 0x002ea8000c1e1b00 */
[----:B------:R-:W3:Y:S04]  /*0220*/  LDG.E.64 R16, desc[UR6][R10.64+0x50] ;  /* 0x000050060a107981 */ /* 0x000ee8000c1e1b00 */
[----:B------:R-:W4:Y:S04]  /*0230*/  LDG.E.64 R14, desc[UR6][R10.64+0x48] ;  /* 0x000048060a0e7981 */ /* 0x000f28000c1e1b00 */
[----:B------:R-:W5:Y:S04]  /*0240*/  LDG.E.64 R20, desc[UR6][R10.64] ;  /* 0x000000060a147981 */ /* 0x000f68000c1e1b00 */
[----:B------:R-:W5:Y:S01]  /*0250*/  LDG.E.64 R18, desc[UR6][R10.64+0x10] ;  /* 0x000010060a127981 */ /* 0x000f62000c1e1b00 */
[----:B------:R-:W-:-:S02]  /*0260*/  DMUL R22, R28, R28 ;  /* 0x0000001c1c167228 */ /* 0x000fc40000000000 */
[----:B------:R-:W-:-:S06]  /*0270*/  DMUL R26, R8, R8 ;  /* 0x00000008081a7228 */ /* 0x000fcc0000000000 */
[C---:B--2---:R-:W-:Y:S02]  /*0280*/  DMUL R24, R22.reuse, R24 ;  /* 0x0000001816187228 */ /* 0x044fe40000000000 */
[----:B---3--:R-:W-:Y:S02]  /*0290*/  DMUL R16, R22, R16 ;  /* 0x0000001016107228 */ /* 0x008fe40000000000 */
[----:B------:R-:W-:-:S08]  /*02a0*/  DMUL R22, R12, R12 ;  /* 0x0000000c0c167228 */ /* 0x000fd00000000000 */
[C---:B----4-:R-:W-:Y:S01]  /*02b0*/  DFMA R14, R22.reuse, R14, R16 ;  /* 0x0000000e160e722b */ /* 0x050fe20000000010 */
[----:B------:R-:W2:Y:S01]  /*02c0*/  LDG.E.64 R16, desc[UR6][R10.64+0x58] ;  /* 0x000058060a107981 */ /* 0x000ea2000c1e1b00 */
[----:B-----5:R-:W-:-:S03]  /*02d0*/  DFMA R20, R22, R20, R24 ;  /* 0x000000141614722b */ /* 0x020fc60000000018 */
[----:B------:R-:W3:Y:S04]  /*02e0*/  LDG.E.64 R22, desc[UR6][R10.64+0x60] ;  /* 0x000060060a167981 */ /* 0x000ee8000c1e1b00 */
[----:B------:R-:W4:Y:S01]  /*02f0*/  LDG.E.64 R24, desc[UR6][R10.64+0x20] ;  /* 0x000020060a187981 */ /* 0x000f22000c1e1b00 */
[----:B------:R-:W-:-:S03]  /*0300*/  DFMA R18, R18, R26, R20 ;  /* 0x0000001a1212722b */ /* 0x000fc60000000014 */
[----:B------:R-:W5:Y:S01]  /*0310*/  LDG.E.64 R20, desc[UR6][R10.64+0x18] ;  /* 0x000018060a147981 */ /* 0x000f62000c1e1b00 */
[----:B--2---:R-:W-:Y:S02]  /*0320*/  DFMA R14, R26, R16, R14 ;  /* 0x000000101a0e722b */ /* 0x004fe4000000000e */
[----:B------:R-:W-:-:S08]  /*0330*/  DMUL R16, R12, R28 ;  /* 0x0000001c0c107228 */ /* 0x000fd00000000000 */
[C---:B---3--:R-:W-:Y:S01]  /*0340*/  DFMA R22, R16.reuse, R22, R14 ;  /* 0x000000161016722b */ /* 0x048fe2000000000e */
[----:B------:R-:W2:Y:S01]  /*0350*/  LDG.E.64 R14, desc[UR6][R10.64+0x68] ;  /* 0x000068060a0e7981 */ /* 0x000ea2000c1e1b00 */
[----:B-----5:R-:W-:-:S03]  /*0360*/  DFMA R18, R16, R20, R18 ;  /* 0x000000141012722b */ /* 0x020fc60000000012 */
[----:B------:R-:W3:Y:S01]  /*0370*/  LDG.E.64 R20, desc[UR6][R10.64+0x70] ;  /* 0x000070060a147981 */ /* 0x000ee2000c1e1b00 */
[----:B------:R-:W-:-:S08]  /*0380*/  DMUL R16, R8, R12 ;  /* 0x0000000c08107228 */ /* 0x000fd00000000000 */
[C---:B----4-:R-:W-:Y:S01]  /*0390*/  DFMA R24, R16.reuse, R24, R18 ;  /* 0x000000181018722b */ /* 0x050fe20000000012 */
[----:B------:R-:W4:Y:S01]  /*03a0*/  LDG.E.64 R18, desc[UR6][R10.64+0x28] ;  /* 0x000028060a127981 */ /* 0x000f22000c1e1b00 */
[----:B--2---:R-:W-:Y:S02]  /*03b0*/  DFMA R22, R16, R14, R22 ;  /* 0x0000000e1016722b */ /* 0x004fe40000000016 */
[----:B------:R-:W-:Y:S01]  /*03c0*/  DMUL R14, R8, R28 ;  /* 0x0000001c080e7228 */ /* 0x000fe20000000000 */
[----:B------:R-:W2:Y:S07]  /*03d0*/  LDG.E.64 R16, desc[UR6][R10.64+0x30] ;  /* 0x000030060a107981 */ /* 0x000eae000c1e1b00 */
[C---:B---3--:R-:W-:Y:S01]  /*03e0*/  DFMA R20, R14.reuse, R20, R22 ;  /* 0x000000140e14722b */ /* 0x048fe20000000016 */
[----:B------:R-:W3:Y:S01]  /*03f0*/  LDG.E.64 R22, desc[UR6][R10.64+0x78] ;  /* 0x000078060a167981 */ /* 0x000ee2000c1e1b00 */
[----:B----4-:R-:W-:-:S03]  /*0400*/  DFMA R18, R14, R18, R24 ;  /* 0x000000120e12722b */ /* 0x010fc60000000018 */
[----:B------:R-:W4:Y:S05]  /*0410*/  LDG.E.64 R14, desc[UR6][R10.64+0x38] ;  /* 0x000038060a0e7981 */ /* 0x000f2a000c1e1b00 */
[-C--:B--2---:R-:W-:Y:S02]  /*0420*/  DFMA R16, R16, R12.reuse, R18 ;  /* 0x0000000c1010722b */ /* 0x084fe40000000012 */
[----:B---3--:R-:W-:Y:S01]  /*0430*/  DFMA R18, R22, R12, R20 ;  /* 0x0000000c1612722b */ /* 0x008fe20000000014 */
[----:B------:R-:W2:Y:S04]  /*0440*/  LDG.E.64 R22, desc[UR6][R10.64+0x80] ;  /* 0x000080060a167981 */ /* 0x000ea8000c1e1b00 */
[----:B------:R-:W3:Y:S01]  /*0450*/  LDG.E.64 R20, desc[UR6][R10.64+0x40] ;  /* 0x000040060a147981 */ /* 0x000ee2000c1e1b00 */
[----:B------:R-:W1:Y:S01]  /*0460*/  F2F.F32.F64 R12, R12 ;  /* 0x0000000c000c7310 */ /* 0x000e620000301000 */
[----:B----4-:R-:W-:-:S02]  /*0470*/  DFMA R14, R14, R28, R16 ;  /* 0x0000001c0e0e722b */ /* 0x010fc40000000010 */
[----:B------:R-:W4:Y:S05]  /*0480*/  LDG.E.64 R16, desc[UR6][R10.64+0x88] ;  /* 0x000088060a107981 */ /* 0x000f2a000c1e1b00 */
[----:B-1----:R-:W0:Y:S02]  /*0490*/  F2F.F64.F32 R24, R12 ;  /* 0x0000000c00187310 */ /* 0x002e240000201800 */
[----:B0-----:R-:W-:-:S10]  /*04a0*/  DFMA R24, R6, R24, R4 ;  /* 0x000000180618722b */ /* 0x001fd40000000004 */
[----:B------:R-:W0:Y:S08]  /*04b0*/  F2F.F32.F64 R24, R24 ;  /* 0x0000001800187310 */ /* 0x000e300000301000 */
[----:B0-----:R-:W-:Y:S01]  /*04c0*/  F2F.F64.F32 R24, R24 ;  /* 0x0000001800187310 */ /* 0x001fe20000201800 */
[----:B--2---:R-:W-:-:S07]  /*04d0*/  DFMA R18, R22, R28, R18 ;  /* 0x0000001c1612722b */ /* 0x004fce0000000012 */
[----:B------:R-:W0:Y:S08]  /*04e0*/  F2F.F32.F64 R22, R28 ;  /* 0x0000001c00167310 */ /* 0x000e300000301000 */
[----:B0-----:R-:W0:Y:S02]  /*04f0*/  F2F.F64.F32 R22, R22 ;  /* 0x0000001600167310 */ /* 0x001e240000201800 */
[----:B0-----:R-:W-:Y:S01]  /*0500*/  DFMA R28, R6, R22, R2 ;  /* 0x00000016061c722b */ /* 0x001fe20000000002 */
[----:B------:R-:W0:Y:S09]  /*0510*/  LDC.64 R22, c[0x0][0x380] ;  /* 0x0000e000ff167b82 */ /* 0x000e320000000a00 */
[----:B------:R-:W1:Y:S01]  /*0520*/  F2F.F32.F64 R28, R28 ;  /* 0x0000001c001c7310 */ /* 0x000e620000301000 */
[----:B---3--:R-:W-:-:S07]  /*0530*/  DFMA R12, R8, R20, R14 ;  /* 0x00000014080c722b */ /* 0x008fce000000000e */
[----:B-1----:R-:W1:Y:S01]  /*0540*/  F2F.F64.F32 R20, R28 ;  /* 0x0000001c00147310 */ /* 0x002e620000201800 */
[----:B0-----:R-:W-:-:S05]  /*0550*/  IMAD.WIDE R14, R0, 0x20, R22 ;  /* 0x00000020000e7825 */ /* 0x001fca00078e0216 */
[----:B------:R0:W-:Y:S04]  /*0560*/  STG.E.64 desc[UR6][R14.64], R24 ;  /* 0x000000180e007986 */ /* 0x0001e8000c101b06 */
[----:B-1----:R1:W-:Y:S04]  /*0570*/  STG.E.64 desc[UR6][R14.64+0x8], R20 ;  /* 0x000008140e007986 */ /* 0x0023e8000c101b06 */
[----:B------:R-:W2:Y:S04]  /*0580*/  LDG.E.64 R22, desc[UR6][R10.64+0x8] ;  /* 0x000008060a167981 */ /* 0x000ea8000c1e1b00 */
[----:B------:R-:W3:Y:S01]  /*0590*/  LDG.E.64 R28, desc[UR6][R10.64] ;  /* 0x000000060a1c7981 */ /* 0x000ee2000c1e1b00 */
[----:B----4-:R-:W-:-:S03]  /*05a0*/  DFMA R16, R8, R16, R18 ;  /* 0x000000100810722b */ /* 0x010fc60000000012 */
[----:B0-----:R-:W4:Y:S04]  /*05b0*/  LDG.E.64 R24, desc[UR6][R10.64+0x58] ;  /* 0x000058060a187981 */ /* 0x001f28000c1e1b00 */
[----:B-1----:R-:W5:Y:S01]  /*05c0*/  LDG.E.64 R20, desc[UR6][R10.64+0x50] ;  /* 0x000050060a147981 */ /* 0x002f62000c1e1b00 */
[----:B------:R-:W-:-:S08]  /*05d0*/  DMUL R18, R16, R16 ;  /* 0x0000001010127228 */ /* 0x000fd00000000000 */
[C---:B--2---:R-:W-:Y:S02]  /*05e0*/  DMUL R22, R18.reuse, R22 ;  /* 0x0000001612167228 */ /* 0x044fe40000000000 */
[----:B-----5:R-:W-:Y:S02]  /*05f0*/  DMUL R20, R18, R20 ;  /* 0x0000001412147228 */ /* 0x020fe40000000000 */
[----:B------:R-:W-:-:S08]  /*0600*/  DMUL R18, R12, R12 ;  /* 0x0000000c0c127228 */ /* 0x000fd00000000000 */
[C---:B---3--:R-:W-:Y:S01]  /*0610*/  DFMA R28, R18.reuse, R28, R22 ;  /* 0x0000001c121c722b */ /* 0x048fe20000000016 */
[----:B------:R-:W2:Y:S02]  /*0620*/  LDG.E.64 R22, desc[UR6][R10.64+0x48] ;  /* 0x000048060a167981 */ /* 0x000ea4000c1e1b00 */
[----:B--2---:R-:W-:Y:S02]  /*0630*/  DFMA R20, R18, R22, R20 ;  /* 0x000000161214722b */ /* 0x004fe40000000014 */
[----:B------:R-:W2:Y:S04]  /*0640*/  LDG.E.64 R18, desc[UR6][R10.64+0x10] ;  /* 0x000010060a127981 */ /* 0x000ea8000c1e1b00 */
[----:B------:R-:W3:Y:S02]  /*0650*/  LDG.E.64 R22, desc[UR6][R10.64+0x60] ;  /* 0x000060060a167981 */ /* 0x000ee4000c1e1b00 */
[----:B----4-:R-:W-:-:S02]  /*0660*/  DFMA R20, R26, R24, R20 ;  /* 0x000000181a14722b */ /* 0x010fc40000000014 */
[----:B------:R-:W-:Y:S02]  /*0670*/  DMUL R24, R12, R16 ;  /* 0x000000100c187228 */ /* 0x000fe40000000000 */
[----:B--2---:R-:W-:Y:S01]  /*0680*/  DFMA R28, R26, R18, R28 ;  /* 0x000000121a1c722b */ /* 0x004fe2000000001c */
[----:B------:R-:W2:Y:S04]  /*0690*/  LDG.E.64 R18, desc[UR6][R10.64+0x18] ;  /* 0x000018060a127981 */ /* 0x000ea8000c1e1b00 */
[----:B------:R-:W4:Y:S01]  /*06a0*/  LDG.E.64 R26, desc[UR6][R10.64+0x20] ;  /* 0x000020060a1a7981 */ /* 0x000f22000c1e1b00 */
[----:B---3--:R-:W-:-:S03]  /*06b0*/  DFMA R22, R24, R22, R20 ;  /* 0x000000161816722b */ /* 0x008fc60000000014 */
[----:B------:R-:W3:Y:S01]  /*06c0*/  LDG.E.64 R20, desc[UR6][R10.64+0x68] ;  /* 0x000068060a147981 */ /* 0x000ee2000c1e1b00 */
[----:B--2---:R-:W-:-:S03]  /*06d0*/  DFMA R18, R24, R18, R28 ;  /* 0x000000121812722b */ /* 0x004fc6000000001c */
[----:B------:R-:W2:Y:S01]  /*06e0*/  LDG.E.64 R24, desc[UR6][R10.64+0x28] ;  /* 0x000028060a187981 */ /* 0x000ea2000c1e1b00 */
[----:B------:R-:W-:-:S08]  /*06f0*/  DMUL R28, R8, R12 ;  /* 0x0000000c081c7228 */ /* 0x000fd00000000000 */
[C---:B----4-:R-:W-:Y:S01]  /*0700*/  DFMA R26, R28.reuse, R26, R18 ;  /* 0x0000001a1c1a722b */ /* 0x050fe20000000012 */
[----:B------:R-:W4:Y:S01]  /*0710*/  LDG.E.64 R18, desc[UR6][R10.64+0x70] ;  /* 0x000070060a127981 */ /* 0x000f22000c1e1b00 */
[----:B---3--:R-:W-:Y:S02]  /*0720*/  DFMA R20, R28, R20, R22 ;  /* 0x000000141c14722b */ /* 0x008fe40000000016 */
[----:B------:R-:W-:Y:S01]  /*0730*/  DMUL R22, R8, R16 ;  /* 0x0000001008167228 */ /* 0x000fe20000000000 */
[----:B------:R-:W3:Y:S07]  /*0740*/  LDG.E.64 R28, desc[UR6][R10.64+0x78] ;  /* 0x000078060a1c7981 */ /* 0x000eee000c1e1b00 */
[C---:B--2---:R-:W-:Y:S01]  /*0750*/  DFMA R24, R22.reuse, R24, R26 ;  /* 0x000000181618722b */ /* 0x044fe2000000001a */
[----:B------:R-:W2:Y:S01]  /*0760*/  LDG.E.64 R26, desc[UR6][R10.64+0x30] ;  /* 0x000030060a1a7981 */ /* 0x000ea2000c1e1b00 */
[----:B----4-:R-:W-:-:S03]  /*0770*/  DFMA R20, R22, R18, R20 ;  /* 0x000000121614722b */ /* 0x010fc60000000014 */
[----:B------:R-:W4:Y:S04]  /*0780*/  LDG.E.64 R18, desc[UR6][R10.64+0x38] ;  /* 0x000038060a127981 */ /* 0x000f28000c1e1b00 */
[----:B------:R-:W5:Y:S01]  /*0790*/  LDG.E.64 R22, desc[UR6][R10.64+0x40] ;  /* 0x000040060a167981 */ /* 0x000f62000c1e1b00 */
[----:B---3--:R-:W-:-:S03]  /*07a0*/  DFMA R28, R12, R28, R20 ;  /* 0x0000001c0c1c722b */ /* 0x008fc60000000014 */
[----:B------:R-:W3:Y:S01]  /*07b0*/  LDG.E.64 R20, desc[UR6][R10.64+0x80] ;  /* 0x000080060a147981 */ /* 0x000ee2000c1e1b00 */
[----:B--2---:R-:W-:-:S03]  /*07c0*/  DFMA R24, R12, R26, R24 ;  /* 0x0000001a0c18722b */ /* 0x004fc60000000018 */
[----:B------:R0:W2:Y:S01]  /*07d0*/  LDG.E.64 R26, desc[UR6][R10.64+0x88] ;  /* 0x000088060a1a7981 */ /* 0x0000a2000c1e1b00 */
[----:B------:R-:W1:Y:S04]  /*07e0*/  F2F.F32.F64 R12, R12 ;  /* 0x0000000c000c7310 */ /* 0x000e680000301000 */
[----:B----4-:R-:W-:-:S04]  /*07f0*/  DFMA R18, R16, R18, R24 ;  /* 0x000000121012722b */ /* 0x010fc80000000018 */
[----:B-1----:R-:W1:Y:S02]  /*0800*/  F2F.F64.F32 R24, R12 ;  /* 0x0000000c00187310 */ /* 0x002e640000201800 */
[----:B-1----:R-:W-:-:S10]  /*0810*/  DFMA R24, R6, R24, R4 ;  /* 0x000000180618722b */ /* 0x002fd40000000004 */
[----:B------:R-:W0:Y:S08]  /*0820*/  F2F.F32.F64 R24, R24 ;  /* 0x0000001800187310 */ /* 0x000e300000301000 */
[----:B------:R-:W1:Y:S08]  /*0830*/  F2F.F32.F64 R25, R16 ;  /* 0x0000001000197310 */ /* 0x000e700000301000 */
[----:B0-----:R-:W-:Y:S08]  /*0840*/  F2F.F64.F32 R10, R24 ;  /* 0x00000018000a7310 */ /* 0x001ff00000201800 */
[----:B-1----:R-:W0:Y:S02]  /*0850*/  F2F.F64.F32 R24, R25 ;  /* 0x0000001900187310 */ /* 0x002e240000201800 */
[----:B0-----:R-:W-:-:S06]  /*0860*/  DFMA R24, R6, R24, R2 ;  /* 0x000000180618722b */ /* 0x001fcc0000000002 */
[----:B------:R-:W0:Y:S01]  /*0870*/  F2F.F32.F64 R13, R24 ;  /* 0x00000018000d7310 */ /* 0x000e220000301000 */
[----:B------:R0:W-:Y:S07]  /*0880*/  STG.E.64 desc[UR6][R14.64+0x20], R10 ;  /* 0x0000200a0e007986 */ /* 0x0001ee000c101b06 */
[----:B0-----:R-:W0:Y:S01]  /*0890*/  F2F.F64.F32 R10, R13 ;  /* 0x0000000d000a7310 */ /* 0x001e220000201800 */
[----:B------:R-:W-:Y:S01]  /*08a0*/  UIADD3 UR4, UPT, UPT, UR4, 0x2, URZ ;  /* 0x0000000204047890 */ /* 0x000fe2000fffe0ff */
[----:B---3--:R-:W-:-:S03]  /*08b0*/  DFMA R28, R16, R20, R28 ;  /* 0x00000014101c722b */ /* 0x008fc6000000001c */
[----:B------:R-:W-:Y:S01]  /*08c0*/  UISETP.NE.AND UP0, UPT, UR4, 0x61a8, UPT ;  /* 0x000061a80400788c */ /* 0x000fe2000bf05270 */
[----:B0-----:R1:W-:Y:S01]  /*08d0*/  STG.E.64 desc[UR6][R14.64+0x28], R10 ;  /* 0x0000280a0e007986 */ /* 0x0013e2000c101b06 */
[C---:B-----5:R-:W-:Y:S01]  /*08e0*/  DFMA R12, R8.reuse, R22, R18 ;  /* 0x00000016080c722b */ /* 0x060fe20000000012 */
[----:B------:R-:W-:Y:S02]  /*08f0*/  IADD3 R0, PT, PT, R0, 0x2, RZ ;  /* 0x0000000200007810 */ /* 0x000fe40007ffe0ff */
[----:B--2---:R-:W-:-:S04]  /*0900*/  DFMA R28, R8, R26, R28 ;  /* 0x0000001a081c722b */ /* 0x004fc8000000001c */
[----:B-1----:R-:W-:Y:S07]  /*0910*/  BRA.U UP0, `(.L_x_0) ;  /* 0xfffffff900387547 */ /* 0x002fee000b83ffff */
[----:B------:R-:W-:Y:S05]  /*0920*/  EXIT ;  /* 0x000000000000794d */ /* 0x000fea0003800000 */
.L_x_1:
[----:B------:R-:W-:-:S00]  /*0930*/  BRA `(.L_x_1) ;  /* 0xfffffffc00fc7947 */ /* 0x000fc0000383ffff */
[----:B------:R-:W-:-:S00]  /*0940*/  NOP ;  /* 0x0000000000007918 */ /* 0x000fc00000000000 */
        /* <DEDUP_REMOVED lines=11> */
.L_x_5:


//--------------------- .text._Z17compute_each_stepP8Vector2fd --------------------------
	.section	.text._Z17compute_each_stepP8Vector2fd,"ax",@progbits
	.align	128
        .global         _Z17compute_each_stepP8Vector2fd
        .type           _Z17compute_each_stepP8Vector2fd,@function
        .size           _Z17compute_each_stepP8Vector2fd,(.L_x_6 - _Z17compute_each_stepP8Vector2fd)
        .other          _Z17compute_each_stepP8Vector2fd,@"STO_CUDA_ENTRY STV_DEFAULT"
_Z17compute_each_stepP8Vector2fd:
.text._Z17compute_each_stepP8Vector2fd:
        /* <DEDUP_REMOVED lines=11> */
[----:B-1----:R-:W3:Y:S01]  /*00b0*/  LDG.E R12, desc[UR4][R12.64] ;  /* 0x000000040c0c7981 */ /* 0x002ee2000c1e1900 */
        /* <DEDUP_REMOVED lines=8> */
.L_x_3:
[----:B------:R-:W1:Y:S01]  /*0140*/  LDCU.64 UR6, c[0x0][0x388] ;  /* 0x00007100ff0677ac */ /* 0x000e620008000a00 */
[----:B------:R-:W1:Y:S01]  /*0150*/  I2F.F64 R8, R15 ;  /* 0x0000000f00087312 */ /* 0x000e620000201c00 */
[----:B------:R-:W-:Y:S02]  /*0160*/  IMAD.MOV.U32 R10, RZ, RZ, -0x654350b8 ;  /* 0x9abcaf48ff0a7424 */ /* 0x000fe400078e00ff */
[----:B------:R-:W-:Y:S02]  /*0170*/  IMAD.MOV.U32 R11, RZ, RZ, 0x3e7ad7f2 ;  /* 0x3e7ad7f2ff0b7424 */ /* 0x000fe400078e00ff */
[----:B------:R-:W-:-:S04]  /*0180*/  IMAD.MOV.U32 R14, RZ, RZ, RZ ;  /* 0x000000ffff0e7224 */ /* 0x000fc800078e00ff */
[----:B-1----:R-:W-:-:S08]  /*0190*/  DFMA R8, R8, R10, UR6 ;  /* 0x0000000608087e2b */ /* 0x002fd0000800000a */
[----:B------:R-:W-:Y:S02]  /*01a0*/  DMUL R10, R8, R8 ;  /* 0x00000008080a7228 */ /* 0x000fe40000000000 */
[--C-:B------:R-:W-:Y:S02]  /*01b0*/  IMAD.MOV.U32 R18, RZ, RZ, R8.reuse ;  /* 0x000000ffff127224 */ /* 0x100fe400078e0008 */
[--C-:B------:R-:W-:Y:S02]  /*01c0*/  IMAD.MOV.U32 R19, RZ, RZ, R9.reuse ;  /* 0x000000ffff137224 */ /* 0x100fe400078e0009 */
[----:B------:R-:W-:Y:S02]  /*01d0*/  IMAD.MOV.U32 R16, RZ, RZ, R8 ;  /* 0x000000ffff107224 */ /* 0x000fe400078e0008 */
[----:B--2---:R-:W-:-:S07]  /*01e0*/  IMAD.MOV.U32 R17, RZ, RZ, R9 ;  /* 0x000000ffff117224 */ /* 0x004fce00078e0009 */
.L_x_2:
[----:B------:R-:W-:Y:S01]  /*01f0*/  DMUL R20, R16, R16 ;  /* 0x0000001010147228 */ /* 0x000fe20000000000 */
[----:B------:R-:W-:Y:S01]  /*0200*/  ISETP.GE.U32.AND P0, PT, R14, 0x64, PT ;  /* 0x000000640e00780c */ /* 0x000fe20003f06070 */
[----:B------:R-:W-:-:S08]  /*0210*/  DMUL R22, R18, R18 ;  /* 0x0000001212167228 */ /* 0x000fd00000000000 */
[----:B--2---:R-:W-:Y:S02]  /*0220*/  DFMA R12, RZ, R20, -R22 ;  /* 0x00000014ff0c722b */ /* 0x004fe40000000816 */
[----:B------:R-:W-:Y:S02]  /*0230*/  DFMA R22, RZ, R22, R20 ;  /* 0x00000016ff16722b */ /* 0x000fe40000000014 */
[----:B------:R-:W-:-:S04]  /*0240*/  DMUL R20, R16, R18 ;  /* 0x0000001210147228 */ /* 0x000fc80000000000 */
[----:B------:R-:W-:Y:S02]  /*0250*/  DADD R12, -R10, R12 ;  /* 0x000000000a0c7229 */ /* 0x000fe4000000010c */
[----:B------:R-:W-:-:S06]  /*0260*/  DFMA R22, RZ, R10, R22 ;  /* 0x0000000aff16722b */ /* 0x000fcc0000000016 */
[----:B------:R-:W-:Y:S02]  /*0270*/  DADD R12, -R20, R12 ;  /* 0x00000000140c7229 */ /* 0x000fe4000000010c */
[----:B------:R-:W-:-:S06]  /*0280*/  DFMA R22, RZ, R20, R22 ;  /* 0x00000014ff16722b */ /* 0x000fcc0000000016 */
[CC--:B------:R-:W-:Y:S02]  /*0290*/  DFMA R12, -R8.reuse, R16.reuse, R12 ;  /* 0x00000010080c722b */ /* 0x0c0fe4000000010c */
[----:B------:R-:W-:-:S06]  /*02a0*/  DFMA R22, -R8, R16, R22 ;  /* 0x000000100816722b */ /* 0x000fcc0000000116 */
[CC--:B------:R-:W-:Y:S02]  /*02b0*/  DFMA R12, -R8.reuse, R18.reuse, R12 ;  /* 0x00000012080c722b */ /* 0x0c0fe4000000010c */
[----:B------:R-:W-:-:S06]  /*02c0*/  DFMA R22, R8, R18, R22 ;  /* 0x000000120816722b */ /* 0x000fcc0000000016 */
[----:B------:R-:W-:Y:S02]  /*02d0*/  DFMA R12, RZ, R16, R12 ;  /* 0x00000010ff0c722b */ /* 0x000fe4000000000c */
[----:B------:R-:W-:-:S06]  /*02e0*/  DADD R22, R22, -R16 ;  /* 0x0000000016167229 */ /* 0x000fcc0000000810 */
[----:B------:R-:W-:Y:S02]  /*02f0*/  DADD R12, R12, -R18 ;  /* 0x000000000c0c7229 */ /* 0x000fe40000000812 */
[----:B------:R-:W-:-:S06]  /*0300*/  DFMA R16, RZ, R18, R22 ;  /* 0x00000012ff10722b */ /* 0x000fcc0000000016 */
[-C--:B------:R-:W-:Y:S02]  /*0310*/  DFMA R18, RZ, R8.reuse, R12 ;  /* 0x00000008ff12722b */ /* 0x080fe4000000000c */
[----:B------:R-:W-:-:S04]  /*0320*/  DFMA R16, RZ, R8, R16 ;  /* 0x00000008ff10722b */ /* 0x000fc80000000010 */
[----:B------:R-:W1:Y:S08]  /*0330*/  F2F.F32.F64 R26, R18 ;  /* 0x00000012001a7310 */ /* 0x000e700000301000 */
[----:B------:R-:W2:Y:S08]  /*0340*/  F2F.F32.F64 R12, R16 ;  /* 0x00000010000c7310 */ /* 0x000eb00000301000 */
[----:B-1----:R-:W0:Y:S08]  /*0350*/  F2F.F64.F32 R20, R26 ;  /* 0x0000001a00147310 */ /* 0x002e300000201800 */
[----:B--2---:R-:W1:Y:S01]  /*0360*/  F2F.F64.F32 R12, R12 ;  /* 0x0000000c000c7310 */ /* 0x004e620000201800 */
[----:B0-----:R-:W-:-:S07]  /*0370*/  DFMA R24, R2, R20, R6 ;  /* 0x000000140218722b */ /* 0x001fce0000000006 */
[----:B------:R0:W2:Y:S01]  /*0380*/  F2F.F32.F64 R22, R24 ;  /* 0x0000001800167310 */ /* 0x0000a20000301000 */
[----:B-1----:R-:W-:Y:S01]  /*0390*/  DFMA R28, R2, R12, R4 ;  /* 0x0000000c021c722b */ /* 0x002fe20000000004 */
[----:B------:R-:W1:Y:S06]  /*03a0*/  LDC.64 R12, c[0x0][0x380] ;  /* 0x0000e000ff0c7b82 */ /* 0x000e6c0000000a00 */
[----:B------:R-:W3:Y:S01]  /*03b0*/  F2F.F32.F64 R20, R28 ;  /* 0x0000001c00147310 */ /* 0x000ee20000301000 */
[----:B0-----:R-:W-:-:S07]  /*03c0*/  IMAD R25, R15, 0x320, R14 ;  /* 0x000003200f197824 */ /* 0x001fce00078e020e */
[----:B--2---:R-:W0:Y:S08]  /*03d0*/  F2F.F64.F32 R22, R22 ;  /* 0x0000001600167310 */ /* 0x004e300000201800 */
[----:B---3--:R-:W2:Y:S01]  /*03e0*/  F2F.F64.F32 R20, R20 ;  /* 0x0000001400147310 */ /* 0x008ea20000201800 */
[----:B-1----:R-:W-:Y:S01]  /*03f0*/  IMAD.WIDE R12, R25, 0x10, R12 ;  /* 0x00000010190c7825 */ /* 0x002fe200078e020c */
[----:B------:R-:W-:Y:S01]  /*0400*/  DMUL R24, R16, R16 ;  /* 0x0000001010187228 */ /* 0x000fe20000000000 */
[----:B0-----:R-:W-:-:S02]  /*0410*/  FSEL R26, R22, -3.68934881474191032320e+19, P0 ;  /* 0xe0000000161a7808 */ /* 0x001fc40000000000 */
[----:B------:R-:W-:Y:S01]  /*0420*/  FSEL R27, R23, 122879.9921875, P0 ;  /* 0x47efffff171b7808 */ /* 0x000fe20000000000 */
[----:B------:R-:W-:-:S04]  /*0430*/  DMUL R22, R18, R18 ;  /* 0x0000001212167228 */ /* 0x000fc80000000000 */
[----:B------:R-:W-:Y:S01]  /*0440*/  STG.E.64 desc[UR4][R12.64+0x8], R26 ;  /* 0x0000081a0c007986 */ /* 0x000fe2000c101b04 */
[----:B--2---:R-:W-:Y:S02]  /*0450*/  FSEL R28, R20, -3.68934881474191032320e+19, P0 ;  /* 0xe0000000141c7808 */ /* 0x004fe40000000000 */
[----:B------:R-:W-:Y:S01]  /*0460*/  FSEL R29, R21, 122879.9921875, P0 ;  /* 0x47efffff151d7808 */ /* 0x000fe20000000000 */
[----:B------:R-:W-:Y:S01]  /*0470*/  DFMA R20, RZ, R24, -R22 ;  /* 0x00000018ff14722b */ /* 0x000fe20000000816 */
[----:B------:R-:W-:Y:S01]  /*0480*/  ISETP.GE.U32.AND P0, PT, R14, 0x63, PT ;  /* 0x000000630e00780c */ /* 0x000fe20003f06070 */
[----:B------:R-:W-:Y:S02]  /*0490*/  DFMA R24, RZ, R22, R24 ;  /* 0x00000016ff18722b */ /* 0x000fe40000000018 */
[----:B------:R-:W-:Y:S01]  /*04a0*/  DMUL R22, R16, R18 ;  /* 0x0000001210167228 */ /* 0x000fe20000000000 */
[----:B------:R0:W-:Y:S03]  /*04b0*/  STG.E.64 desc[UR4][R12.64], R28 ;  /* 0x0000001c0c007986 */ /* 0x0001e6000c101b04 */
[----:B------:R-:W-:-:S02]  /*04c0*/  DADD R20, -R10, R20 ;  /* 0x000000000a147229 */ /* 0x000fc40000000114 */
        /* <DEDUP_REMOVED lines=8> */
[----:B------:R-:W-:-:S06]  /*0550*/  DADD R24, -R16, R24 ;  /* 0x0000000010187229 */ /* 0x000fcc0000000118 */
[----:B------:R-:W-:Y:S02]  /*0560*/  DADD R20, -R18, R20 ;  /* 0x0000000012147229 */ /* 0x000fe40000000114 */
[----:B------:R-:W-:-:S06]  /*0570*/  DFMA R18, RZ, R18, R24 ;  /* 0x00000012ff12722b */ /* 0x000fcc0000000018 */
[-C--:B------:R-:W-:Y:S02]  /*0580*/  DFMA R16, RZ, R8.reuse, R20 ;  /* 0x00000008ff10722b */ /* 0x080fe40000000014 */
[----:B------:R-:W-:-:S04]  /*0590*/  DFMA R18, RZ, R8, R18 ;  /* 0x00000008ff12722b */ /* 0x000fc80000000012 */
[----:B0-----:R-:W0:Y:S08]  /*05a0*/  F2F.F32.F64 R29, R16 ;  /* 0x00000010001d7310 */ /* 0x001e300000301000 */
[----:B------:R-:W1:Y:S08]  /*05b0*/  F2F.F32.F64 R28, R18 ;  /* 0x00000012001c7310 */ /* 0x000e700000301000 */
[----:B0-----:R-:W0:Y:S08]  /*05c0*/  F2F.F64.F32 R22, R29 ;  /* 0x0000001d00167310 */ /* 0x001e300000201800 */
[----:B-1----:R-:W1:Y:S01]  /*05d0*/  F2F.F64.F32 R20, R28 ;  /* 0x0000001c00147310 */ /* 0x002e620000201800 */
[----:B0-----:R-:W-:-:S02]  /*05e0*/  DFMA R22, R2, R22, R6 ;  /* 0x000000160216722b */ /* 0x001fc40000000006 */
[----:B-1----:R-:W-:-:S08]  /*05f0*/  DFMA R26, R2, R20, R4 ;  /* 0x00000014021a722b */ /* 0x002fd00000000004 */
[----:B------:R-:W0:Y:S08]  /*0600*/  F2F.F32.F64 R22, R22 ;  /* 0x0000001600167310 */ /* 0x000e300000301000 */
[----:B------:R-:W1:Y:S08]  /*0610*/  F2F.F32.F64 R20, R26 ;  /* 0x0000001a00147310 */ /* 0x000e700000301000 */
[----:B0-----:R0:W2:Y:S08]  /*0620*/  F2F.F64.F32 R24, R22 ;  /* 0x0000001600187310 */ /* 0x0010b00000201800 */
[----:B-1----:R-:W1:Y:S01]  /*0630*/  F2F.F64.F32 R20, R20 ;  /* 0x0000001400147310 */ /* 0x002e620000201800 */
[----:B0-----:R-:W-:Y:S01]  /*0640*/  DMUL R22, R16, R16 ;  /* 0x0000001010167228 */ /* 0x001fe20000000000 */
[----:B--2---:R-:W-:-:S02]  /*0650*/  FSEL R26, R24, -3.68934881474191032320e+19, P0 ;  /* 0xe0000000181a7808 */ /* 0x004fc40000000000 */
[----:B------:R-:W-:Y:S01]  /*0660*/  FSEL R27, R25, 122879.9921875, P0 ;  /* 0x47efffff191b7808 */ /* 0x000fe20000000000 */
[----:B------:R-:W-:-:S04]  /*0670*/  DMUL R24, R18, R18 ;  /* 0x0000001212187228 */ /* 0x000fc80000000000 */
[----:B------:R-:W-:Y:S01]  /*0680*/  STG.E.64 desc[UR4][R12.64+0x18], R26 ;  /* 0x0000181a0c007986 */ /* 0x000fe2000c101b04 */
[----:B-1----:R-:W-:Y:S02]  /*0690*/  FSEL R28, R20, -3.68934881474191032320e+19, P0 ;  /* 0xe0000000141c7808 */ /* 0x002fe40000000000 */
        /* <DEDUP_REMOVED lines=24> */
[----:B0-----:R-:W-:-:S07]  /*0820*/  DFMA R26, R2, R22, R6 ;  /* 0x00000016021a722b */ /* 0x001fce0000000006 */
[----:B------:R-:W0:Y:S01]  /*0830*/  F2F.F32.F64 R24, R26 ;  /* 0x0000001a00187310 */ /* 0x000e220000301000 */
[----:B-1----:R-:W-:-:S07]  /*0840*/  DFMA R22, R2, R20, R4 ;  /* 0x000000140216722b */ /* 0x002fce0000000004 */
[----:B------:R-:W1:Y:S08]  /*0850*/  F2F.F32.F64 R20, R22 ;  /* 0x0000001600147310 */ /* 0x000e700000301000 */
[----:B0-----:R-:W0:Y:S08]  /*0860*/  F2F.F64.F32 R24, R24 ;  /* 0x0000001800187310 */ /* 0x001e300000201800 */
[----:B-1----:R-:W1:Y:S01]  /*0870*/  F2F.F64.F32 R20, R20 ;  /* 0x0000001400147310 */ /* 0x002e620000201800 */
[----:B0-----:R-:W-:-:S02]  /*0880*/  FSEL R26, R24, -3.68934881474191032320e+19, P0 ;  /* 0xe0000000181a7808 */ /* 0x001fc40000000000 */
[----:B------:R-:W-:Y:S01]  /*0890*/  FSEL R27, R25, 122879.9921875, P0 ;  /* 0x47efffff191b7808 */ /* 0x000fe20000000000 */
[----:B------:R-:W-:-:S04]  /*08a0*/  DMUL R24, R16, R16 ;  /* 0x0000001010187228 */ /* 0x000fc80000000000 */
[----:B------:R-:W-:Y:S01]  /*08b0*/  STG.E.64 desc[UR4][R12.64+0x28], R26 ;  /* 0x0000281a0c007986 */ /* 0x000fe2000c101b04 */
[----:B-1----:R-:W-:Y:S02]  /*08c0*/  FSEL R28, R20, -3.68934881474191032320e+19, P0 ;  /* 0xe0000000141c7808 */ /* 0x002fe40000000000 */
[----:B------:R-:W-:Y:S01]  /*08d0*/  FSEL R29, R21, 122879.9921875, P0 ;  /* 0x47efffff151d7808 */ /* 0x000fe20000000000 */
[----:B------:R-:W-:Y:S01]  /*08e0*/  DMUL R20, R18, R18 ;  /* 0x0000001212147228 */ /* 0x000fe20000000000 */
[C---:B------:R-:W-:Y:S01]  /*08f0*/  ISETP.GE.U32.AND P0, PT, R14.reuse, 0x61, PT ;  /* 0x000000610e00780c */ /* 0x040fe20003f06070 */
[----:B------:R-:W-:Y:S02]  /*0900*/  VIADD R14, R14, 0x4 ;  /* 0x000000040e0e7836 */ /* 0x000fe40000000000 */
[----:B------:R0:W-:Y:S04]  /*0910*/  STG.E.64 desc[UR4][R12.64+0x20], R28 ;  /* 0x0000201c0c007986 */ /* 0x0001e8000c101b04 */
[----:B------:R-:W-:-:S02]  /*0920*/  DFMA R22, RZ, R20, R24 ;  /* 0x00000014ff16722b */ /* 0x000fc40000000018 */
[----:B------:R-:W-:Y:S02]  /*0930*/  DFMA R24, RZ, R24, -R20 ;  /* 0x00000018ff18722b */ /* 0x000fe40000000814 */
[----:B------:R-:W-:-:S04]  /*0940*/  DMUL R20, R16, R18 ;  /* 0x0000001210147228 */ /* 0x000fc80000000000 */
[----:B------:R-:W-:Y:S02]  /*0950*/  DFMA R22, RZ, R10, R22 ;  /* 0x0000000aff16722b */ /* 0x000fe40000000016 */
[----:B------:R-:W-:-:S06]  /*0960*/  DADD R24, -R10, R24 ;  /* 0x000000000a187229 */ /* 0x000fcc0000000118 */
[----:B------:R-:W-:Y:S02]  /*0970*/  DFMA R22, RZ, R20, R22 ;  /* 0x00000014ff16722b */ /* 0x000fe40000000016 */
[----:B------:R-:W-:-:S06]  /*0980*/  DADD R24, -R20, R24 ;  /* 0x0000000014187229 */ /* 0x000fcc0000000118 */
[CC--:B------:R-:W-:Y:S02]  /*0990*/  DFMA R22, -R8.reuse, R16.reuse, R22 ;  /* 0x000000100816722b */ /* 0x0c0fe40000000116 */
[----:B------:R-:W-:-:S06]  /*09a0*/  DFMA R24, -R8, R16, R24 ;  /* 0x000000100818722b */ /* 0x000fcc0000000118 */
[CC--:B------:R-:W-:Y:S02]  /*09b0*/  DFMA R22, R8.reuse, R18.reuse, R22 ;  /* 0x000000120816722b */ /* 0x0c0fe40000000016 */
[----:B------:R-:W-:-:S06]  /*09c0*/  DFMA R24, -R8, R18, R24 ;  /* 0x000000120818722b */ /* 0x000fcc0000000118 */
[----:B------:R-:W-:Y:S02]  /*09d0*/  DADD R22, -R16, R22 ;  /* 0x0000000010167229 */ /* 0x000fe40000000116 */
[----:B------:R-:W-:-:S06]  /*09e0*/  DFMA R24, RZ, R16, R24 ;  /* 0x00000010ff18722b */ /* 0x000fcc0000000018 */
[----:B------:R-:W-:Y:S02]  /*09f0*/  DFMA R22, RZ, R18, R22 ;  /* 0x00000012ff16722b */ /* 0x000fe40000000016 */
[----:B------:R-:W-:-:S06]  /*0a00*/  DADD R18, -R18, R24 ;  /* 0x0000000012127229 */ /* 0x000fcc0000000118 */
        /* <DEDUP_REMOVED lines=10> */
[----:B0-----:R-:W0:Y:S08]  /*0ab0*/  F2F.F64.F32 R24, R22 ;  /* 0x0000001600187310 */ /* 0x001e300000201800 */
[----:B-1----:R-:W1:Y:S01]  /*0ac0*/  F2F.F64.F32 R26, R20 ;  /* 0x00000014001a7310 */ /* 0x002e620000201800 */
[----:B0-----:R-:W-:-:S02]  /*0ad0*/  FSEL R24, R24, -3.68934881474191032320e+19, P0 ;  /* 0xe000000018187808 */ /* 0x001fc40000000000 */
[----:B------:R-:W-:-:S05]  /*0ae0*/  FSEL R25, R25, 122879.9921875, P0 ;  /* 0x47efffff19197808 */ /* 0x000fca0000000000 */
[----:B------:R2:W-:Y:S01]  /*0af0*/  STG.E.64 desc[UR4][R12.64+0x30], R24 ;  /* 0x000030180c007986 */ /* 0x0005e2000c101b04 */
[----:B-1----:R-:W-:Y:S02]  /*0b00*/  FSEL R26, R26, -3.68934881474191032320e+19, P0 ;  /* 0xe00000001a1a7808 */ /* 0x002fe40000000000 */
[----:B------:R-:W-:Y:S02]  /*0b10*/  FSEL R27, R27, 122879.9921875, P0 ;  /* 0x47efffff1b1b7808 */ /* 0x000fe40000000000 */
[----:B------:R-:W-:-:S03]  /*0b20*/  ISETP.NE.AND P0, PT, R14, 0x320, PT ;  /* 0x000003200e00780c */ /* 0x000fc60003f05270 */
[----:B------:R2:W-:Y:S10]  /*0b30*/  STG.E.64 desc[UR4][R12.64+0x38], R26 ;  /* 0x0000381a0c007986 */ /* 0x0005f4000c101b04 */
[----:B------:R-:W-:Y:S05]  /*0b40*/  @P0 BRA `(.L_x_2) ;  /* 0xfffffff400a80947 */ /* 0x000fea000383ffff */
[----:B------:R-:W0:Y:S02]  /*0b50*/  LDCU UR6, c[0x0][0x370] ;  /* 0x00006e00ff0677ac */ /* 0x000e240008000800 */
[----:B0-----:R-:W-:-:S05]  /*0b60*/  IMAD R15, R0, UR6, R15 ;  /* 0x00000006000f7c24 */ /* 0x001fca000f8e020f */
[----:B------:R-:W-:-:S13]  /*0b70*/  ISETP.GE.AND P0, PT, R15, 0x3e8, PT ;  /* 0x000003e80f00780c */ /* 0x000fda0003f06270 */
[----:B------:R-:W-:Y:S05]  /*0b80*/  @!P0 BRA `(.L_x_3) ;  /* 0xfffffff4006c8947 */ /* 0x000fea000383ffff */
[----:B------:R-:W-:Y:S05]  /*0b90*/  EXIT ;  /* 0x000000000000794d */ /* 0x000fea0003800000 */
.L_x_4:
        /* <DEDUP_REMOVED lines=14> */
.L_x_6:


//--------------------- .nv.global.init           --------------------------
	.section	.nv.global.init,"aw",@progbits
	.align	4
.nv.global.init:
	.type		window_w,@object
	.size		window_w,(window_h - window_w)
window_w:
        /*0000*/ 	.byte	0x40, 0x06, 0x00, 0x00
	.type		window_h,@object
	.size		window_h,(.L_1 - window_h)
window_h:
        /*0004*/ 	.byte	0x84, 0x03, 0x00, 0x00
.L_1:


//--------------------- .nv.shared.reserved.0     --------------------------
	.section	.nv.shared.reserved.0,"aw",@nobits
	.weak		__nv_reservedSMEM_offset_0_alias
	.size		__nv_reservedSMEM_offset_0_alias, 0, 64
	.other		__nv_reservedSMEM_offset_0_alias,@"STO_CUDA_RESERVED_SHARED STV_DEFAULT"
__nv_reservedSMEM_offset_0_alias:
	.zero		0
	.zero		64


//--------------------- .nv.constant0._Z12run_equationP6VertexPd --------------------------
	.section	.nv.constant0._Z12run_equationP6VertexPd,"a",@progbits
	.sectionflags	@""
	.align	4
.nv.constant0._Z12run_equationP6VertexPd:
	.zero		912


//--------------------- .nv.constant0._Z17compute_each_stepP8Vector2fd --------------------------
	.section	.nv.constant0._Z17compute_each_stepP8Vector2fd,"a",@progbits
	.sectionflags	@""
	.align	4
.nv.constant0._Z17compute_each_stepP8Vector2fd:
	.zero		912


//--------------------- SYMBOLS --------------------------

	.type		.nv.reservedSmem.offset0,@object
	.size		.nv.reservedSmem.offset0,0x4
